	.headerflags	@"EF_CUDA_TEXMODE_UNIFIED EF_CUDA_64BIT_ADDRESS EF_CUDA_ACCELERATORS EF_CUDA_SM90 EF_CUDA_VIRTUAL_SM(EF_CUDA_SM90)"
	.elftype	@"ET_EXEC"


//--------------------- .nv.info                  --------------------------
	.section	.nv.info,"",@"SHT_CUDA_INFO"
	.align	4


	//----- nvinfo : EIATTR_REGCOUNT
	.align		4
        /*0000*/ 	.byte	0x04, 0x2f
        /*0002*/ 	.short	(.L_1 - .L_0)
	.align		4
.L_0:
        /*0004*/ 	.word	index@(triton_poi_fused_27)
        /*0008*/ 	.word	0x00000012


	//----- nvinfo : EIATTR_MIN_STACK_SIZE
	.align		4
.L_1:
        /*000c*/ 	.byte	0x04, 0x12
        /*000e*/ 	.short	(.L_3 - .L_2)
	.align		4
.L_2:
        /*0010*/ 	.word	index@(triton_poi_fused_27)
        /*0014*/ 	.word	0x00000000


	//----- nvinfo : EIATTR_FRAME_SIZE
	.align		4
.L_3:
        /*0018*/ 	.byte	0x04, 0x11
        /*001a*/ 	.short	(.L_5 - .L_4)
	.align		4
.L_4:
        /*001c*/ 	.word	index@(triton_poi_fused_27)
        /*0020*/ 	.word	0x00000000


	//----- nvinfo : EIATTR_MIN_STACK_SIZE
	.align		4
.L_5:
        /*0024*/ 	.byte	0x04, 0x12
        /*0026*/ 	.short	(.L_7 - .L_6)
	.align		4
.L_6:
        /*0028*/ 	.word	index@(triton_poi_fused_27)
        /*002c*/ 	.word	0x00000000
.L_7:


//--------------------- .nv.info.triton_poi_fused_27 --------------------------
	.section	.nv.info.triton_poi_fused_27,"",@"SHT_CUDA_INFO"
	.sectionflags	@""
	.align	4


	//----- nvinfo : EIATTR_CUDA_API_VERSION
	.align		4
        /*0000*/ 	.byte	0x04, 0x37
        /*0002*/ 	.short	(.L_9 - .L_8)
.L_8:
        /*0004*/ 	.word	0x0000007c


	//----- nvinfo : EIATTR_KPARAM_INFO
	.align		4
.L_9:
        /*0008*/ 	.byte	0x04, 0x17
        /*000a*/ 	.short	(.L_11 - .L_10)
.L_10:
        /*000c*/ 	.word	0x00000000
        /*0010*/ 	.short	0x0002
        /*0012*/ 	.short	0x0010
        /*0014*/ 	.byte	0x00, 0xf0, 0x11, 0x00


	//----- nvinfo : EIATTR_KPARAM_INFO
	.align		4
.L_11:
        /*0018*/ 	.byte	0x04, 0x17
        /*001a*/ 	.short	(.L_13 - .L_12)
.L_12:
        /*001c*/ 	.word	0x00000000
        /*0020*/ 	.short	0x0001
        /*0022*/ 	.short	0x0008
        /*0024*/ 	.byte	0x00, 0xf4, 0x21, 0x00


	//----- nvinfo : EIATTR_KPARAM_INFO
	.align		4
.L_13:
        /*0028*/ 	.byte	0x04, 0x17
        /*002a*/ 	.short	(.L_15 - .L_14)
.L_14:
        /*002c*/ 	.word	0x00000000
        /*0030*/ 	.short	0x0000
        /*0032*/ 	.short	0x0000
        /*0034*/ 	.byte	0x00, 0xf4, 0x21, 0x00


	//----- nvinfo : EIATTR_SPARSE_MMA_MASK
	.align		4
.L_15:
        /*0038*/ 	.byte	0x03, 0x50
        /*003a*/ 	.short	0x0000


	//----- nvinfo : EIATTR_MAXREG_COUNT
	.align		4
        /*003c*/ 	.byte	0x03, 0x1b
        /*003e*/ 	.short	0x00ff


	//----- nvinfo : EIATTR_EXIT_INSTR_OFFSETS
	.align		4
        /*0040*/ 	.byte	0x04, 0x1c
        /*0042*/ 	.short	(.L_17 - .L_16)


	//   ....[0]....
.L_16:
        /*0044*/ 	.word	0x00000350


	//----- nvinfo : EIATTR_REQNTID
	.align		4
.L_17:
        /*0048*/ 	.byte	0x04, 0x10
        /*004a*/ 	.short	(.L_19 - .L_18)
.L_18:
        /*004c*/ 	.word	0x00000080
        /*0050*/ 	.word	0x00000001
        /*0054*/ 	.word	0x00000001


	//----- nvinfo : EIATTR_CBANK_PARAM_SIZE
	.align		4
.L_19:
        /*0058*/ 	.byte	0x03, 0x19
        /*005a*/ 	.short	0x0014


	//----- nvinfo : EIATTR_PARAM_CBANK
	.align		4
        /*005c*/ 	.byte	0x04, 0x0a
        /*005e*/ 	.short	(.L_21 - .L_20)
	.align		4
.L_20:
        /*0060*/ 	.word	index@(.nv.constant0.triton_poi_fused_27)
        /*0064*/ 	.short	0x0210
        /*0066*/ 	.short	0x0014


	//----- nvinfo : EIATTR_SW_WAR
	.align		4
.L_21:
        /*0068*/ 	.byte	0x04, 0x36
        /*006a*/ 	.short	(.L_23 - .L_22)
.L_22:
        /*006c*/ 	.word	0x00000008
.L_23:


//--------------------- .nv.callgraph             --------------------------
	.section	.nv.callgraph,"",@"SHT_CUDA_CALLGRAPH"
	.align	4
	.sectionentsize	8
	.align		4
        /*0000*/ 	.word	0x00000000
	.align		4
        /*0004*/ 	.word	0xffffffff
	.align		4
        /*0008*/ 	.word	0x00000000
	.align		4
        /*000c*/ 	.word	0xfffffffe
	.align		4
        /*0010*/ 	.word	0x00000000
	.align		4
        /*0014*/ 	.word	0xfffffffd
	.align		4
        /*0018*/ 	.word	0x00000000
	.align		4
        /*001c*/ 	.word	0xfffffffc


//--------------------- .text.triton_poi_fused_27 --------------------------
	.section	.text.triton_poi_fused_27,"ax",@progbits
	.align	128
        .global         triton_poi_fused_27
        .type           triton_poi_fused_27,@function
        .size           triton_poi_fused_27,(.L_x_1 - triton_poi_fused_27)
        .other          triton_poi_fused_27,@"STO_CUDA_ENTRY STV_DEFAULT"
triton_poi_fused_27:
.text.triton_poi_fused_27:
[----:B------:R-:W-:Y:S01]  /*0000*/  LDC R1, c[0x0][0x28] ;  /* 0x00000a00ff017b82 */ /* 0x000fe20000000800 */
[----:B------:R-:W1:Y:S07]  /*0010*/  S2R R0, SR_TID.X ;  /* 0x0000000000007919 */ /* 0x000e6e0000002100 */
[----:B------:R-:W2:Y:S01]  /*0020*/  LDC.64 R2, c[0x0][0x210] ;  /* 0x00008400ff027b82 */ /* 0x000ea20000000a00 */
[----:B------:R-:W-:Y:S01]  /*0030*/  ULDC.64 UR4, c[0x0][0x208] ;  /* 0x0000820000047ab9 */ /* 0x000fe20000000a00 */
[----:B------:R-:W3:Y:S01]  /*0040*/  S2R R5, SR_CTAID.X ;  /* 0x0000000000057919 */ /* 0x000ee20000002500 */
[----:B-1----:R-:W-:Y:S01]  /*0050*/  IMAD.SHL.U32 R0, R0, 0x2, RZ ;  /* 0x0000000200007824 */ /* 0x002fe200078e00ff */
[----:B---3--:R-:W-:-:S04]  /*0060*/  SHF.R.S32.HI R4, RZ, 0x17, R5 ;  /* 0x00000017ff047819 */ /* 0x008fc80000011405 */
[----:B------:R-:W-:Y:S02]  /*0070*/  LOP3.LUT R0, R0, 0xfe, RZ, 0xc0, !PT ;  /* 0x000000fe00007812 */ /* 0x000fe400078ec0ff */
[----:B------:R-:W-:-:S03]  /*0080*/  SGXT R4, R4, 0x1 ;  /* 0x000000010404781a */ /* 0x000fc60000000200 */
[----:B------:R-:W-:-:S05]  /*0090*/  IMAD R5, R5, 0x100, R0 ;  /* 0x0000010005057824 */ /* 0x000fca00078e0200 */
[CC--:B------:R-:W-:Y:S02]  /*00a0*/  LEA.HI R0, R4.reuse, R5.reuse, RZ, 0xc ;  /* 0x0000000504007211 */ /* 0x0c0fe400078f60ff */
[----:B------:R-:W-:Y:S02]  /*00b0*/  LEA.HI R4, R4, R5, RZ, 0xe ;  /* 0x0000000504047211 */ /* 0x000fe400078f70ff */
[----:B------:R-:W-:Y:S02]  /*00c0*/  LOP3.LUT R0, R0, 0xfffff000, RZ, 0xc0, !PT ;  /* 0xfffff00000007812 */ /* 0x000fe400078ec0ff */
[----:B------:R-:W-:-:S04]  /*00d0*/  LOP3.LUT R4, R4, 0xffffc000, RZ, 0xc0, !PT ;  /* 0xffffc00004047812 */ /* 0x000fc800078ec0ff */
[----:B------:R-:W-:-:S05]  /*00e0*/  IADD3 R13, R4, R5, -R0 ;  /* 0x00000005040d7210 */ /* 0x000fca0007ffe800 */
[----:B--2---:R-:W-:-:S04]  /*00f0*/  IMAD.WIDE R6, R13, 0x4, R2 ;  /* 0x000000040d067825 */ /* 0x004fc800078e0202 */
[C---:B------:R-:W-:Y:S02]  /*0100*/  VIADD R9, R13.reuse, 0x1000 ;  /* 0x000010000d097836 */ /* 0x040fe40000000000 */
[----:B------:R-:W2:Y:S01]  /*0110*/  LDG.E.EL.64 R6, desc[UR4][R6.64] ;  /* 0x0000000406067981 */ /* 0x000ea2000c2e1b00 */
[----:B------:R-:W-:Y:S02]  /*0120*/  VIADD R11, R13, 0x2000 ;  /* 0x000020000d0b7836 */ /* 0x000fe40000000000 */
[----:B------:R-:W-:-:S04]  /*0130*/  IMAD.WIDE R8, R9, 0x4, R2 ;  /* 0x0000000409087825 */ /* 0x000fc800078e0202 */
[----:B------:R-:W-:Y:S02]  /*0140*/  IMAD.WIDE R10, R11, 0x4, R2 ;  /* 0x000000040b0a7825 */ /* 0x000fe400078e0202 */
[----:B------:R-:W3:Y:S04]  /*0150*/  LDG.E.EL.64 R8, desc[UR4][R8.64] ;  /* 0x0000000408087981 */ /* 0x000ee8000c2e1b00 */
[----:B------:R-:W4:Y:S01]  /*0160*/  LDG.E.EL.64 R10, desc[UR4][R10.64] ;  /* 0x000000040a0a7981 */ /* 0x000f22000c2e1b00 */
[----:B------:R-:W-:-:S04]  /*0170*/  VIADD R13, R13, 0x3000 ;  /* 0x000030000d0d7836 */ /* 0x000fc80000000000 */
[----:B------:R-:W-:-:S06]  /*0180*/  IMAD.WIDE R12, R13, 0x4, R2 ;  /* 0x000000040d0c7825 */ /* 0x000fcc00078e0202 */
[----:B------:R-:W5:Y:S01]  /*0190*/  LDG.E.EL.64 R12, desc[UR4][R12.64] ;  /* 0x000000040c0c7981 */ /* 0x000f62000c2e1b00 */
[----:B------:R-:W-:-:S05]  /*01a0*/  IMAD.WIDE R2, R5, 0x4, R2 ;  /* 0x0000000405027825 */ /* 0x000fca00078e0202 */
[----:B------:R1:W5:Y:S02]  /*01b0*/  LDG.E.64 R14, desc[UR4][R2.64] ;  /* 0x00000004020e7981 */ /* 0x000364000c1e1b00 */
[----:B-1----:R-:W1:Y:S02]  /*01c0*/  LDC.64 R2, c[0x0][0x218] ;  /* 0x00008600ff027b82 */ /* 0x002e640000000a00 */
[----:B-1----:R-:W-:Y:S01]  /*01d0*/  IMAD.WIDE R2, R5, 0x4, R2 ;  /* 0x0000000405027825 */ /* 0x002fe200078e0202 */
[C---:B--2---:R-:W-:Y:S02]  /*01e0*/  FSETP.NAN.AND P2, PT, R6.reuse, R6, PT ;  /* 0x000000060600720b */ /* 0x044fe40003f48000 */
[C---:B------:R-:W-:Y:S02]  /*01f0*/  FSETP.NAN.AND P3, PT, R7.reuse, R7, PT ;  /* 0x000000070700720b */ /* 0x040fe40003f68000 */
[----:B---3--:R-:W-:Y:S02]  /*0200*/  FSETP.GT.AND P0, PT, R6, R8, PT ;  /* 0x000000080600720b */ /* 0x008fe40003f04000 */
[----:B------:R-:W-:-:S07]  /*0210*/  FSETP.GT.AND P1, PT, R7, R9, PT ;  /* 0x000000090700720b */ /* 0x000fce0003f24000 */
[----:B------:R-:W-:Y:S02]  /*0220*/  @!P2 FSEL R6, R6, R8, P0 ;  /* 0x000000080606a208 */ /* 0x000fe40000000000 */
[----:B------:R-:W-:Y:S02]  /*0230*/  @!P3 FSEL R7, R7, R9, P1 ;  /* 0x000000090707b208 */ /* 0x000fe40000800000 */
[C---:B----4-:R-:W-:Y:S02]  /*0240*/  FSETP.GT.AND P0, PT, R6.reuse, R10, PT ;  /* 0x0000000a0600720b */ /* 0x050fe40003f04000 */
[C---:B------:R-:W-:Y:S02]  /*0250*/  FSETP.GT.AND P1, PT, R7.reuse, R11, PT ;  /* 0x0000000b0700720b */ /* 0x040fe40003f24000 */
[----:B------:R-:W-:Y:S02]  /*0260*/  FSETP.NAN.AND P2, PT, R6, R6, PT ;  /* 0x000000060600720b */ /* 0x000fe40003f48000 */
[----:B------:R-:W-:-:S07]  /*0270*/  FSETP.NAN.AND P3, PT, R7, R7, PT ;  /* 0x000000070700720b */ /* 0x000fce0003f68000 */
[----:B------:R-:W-:Y:S02]  /*0280*/  @!P0 FSEL R6, R6, R10, P2 ;  /* 0x0000000a06068208 */ /* 0x000fe40001000000 */
[----:B------:R-:W-:Y:S02]  /*0290*/  @!P1 FSEL R7, R7, R11, P3 ;  /* 0x0000000b07079208 */ /* 0x000fe40001800000 */
[C---:B-----5:R-:W-:Y:S02]  /*02a0*/  FSETP.GT.AND P0, PT, R6.reuse, R12, PT ;  /* 0x0000000c0600720b */ /* 0x060fe40003f04000 */
[C---:B------:R-:W-:Y:S02]  /*02b0*/  FSETP.GT.AND P1, PT, R7.reuse, R13, PT ;  /* 0x0000000d0700720b */ /* 0x040fe40003f24000 */
[----:B------:R-:W-:Y:S02]  /*02c0*/  FSETP.NAN.AND P2, PT, R6, R6, PT ;  /* 0x000000060600720b */ /* 0x000fe40003f48000 */
[----:B------:R-:W-:-:S07]  /*02d0*/  FSETP.NAN.AND P3, PT, R7, R7, PT ;  /* 0x000000070700720b */ /* 0x000fce0003f68000 */
[----:B------:R-:W-:Y:S02]  /*02e0*/  @!P0 FSEL R6, R6, R12, P2 ;  /* 0x0000000c06068208 */ /* 0x000fe40001000000 */
[----:B------:R-:W-:-:S03]  /*02f0*/  @!P1 FSEL R7, R7, R13, P3 ;  /* 0x0000000d07079208 */ /* 0x000fc60001800000 */
[----:B------:R-:W-:Y:S02]  /*0300*/  FADD R14, R14, -R6 ;  /* 0x800000060e0e7221 */ /* 0x000fe40000000000 */
[----:B------:R-:W-:Y:S02]  /*0310*/  FADD R15, R15, -R7 ;  /* 0x800000070f0f7221 */ /* 0x000fe40000000000 */
[----:B------:R-:W-:Y:S02]  /*0320*/  FMUL R14, R14, 0.25 ;  /* 0x3e8000000e0e7820 */ /* 0x000fe40000400000 */
[----:B------:R-:W-:-:S05]  /*0330*/  FMUL R15, R15, 0.25 ;  /* 0x3e8000000f0f7820 */ /* 0x000fca0000400000 */
[----:B------:R-:W-:Y:S01]  /*0340*/  STG.E.64 desc[UR4][R2.64], R14 ;  /* 0x0000000e02007986 */ /* 0x000fe2000c101b04 */
[----:B------:R-:W-:Y:S05]  /*0350*/  EXIT ;  /* 0x000000000000794d */ /* 0x000fea0003800000 */
.L_x_0:
[----:B------:R-:W-:-:S00]  /*0360*/  BRA `(.L_x_0) ;  /* 0xfffffffc00fc7947 */ /* 0x000fc0000383ffff */
[----:B------:R-:W-:-:S00]  /*0370*/  NOP ;  /* 0x0000000000007918 */ /* 0x000fc00000000000 */
        /* <DEDUP_REMOVED lines=8> */
.L_x_1:


//--------------------- .nv.constant0.triton_poi_fused_27 --------------------------
	.section	.nv.constant0.triton_poi_fused_27,"a",@progbits
	.sectionflags	@""
	.align	4
.nv.constant0.triton_poi_fused_27:
	.zero		548
